	.headerflags	@"EF_CUDA_TEXMODE_UNIFIED EF_CUDA_64BIT_ADDRESS EF_CUDA_ACCELERATORS EF_CUDA_SM90 EF_CUDA_VIRTUAL_SM(EF_CUDA_SM90)"
	.elftype	@"ET_EXEC"


//--------------------- .nv.info                  --------------------------
	.section	.nv.info,"",@"SHT_CUDA_INFO"
	.align	4


	//----- nvinfo : EIATTR_REGCOUNT
	.align		4
        /*0000*/ 	.byte	0x04, 0x2f
        /*0002*/ 	.short	(.L_3 - .L_2)
	.align		4
.L_2:
        /*0004*/ 	.word	index@(triton_poi_fused__native_batch_norm_legit_no_training_constant_pad_nd_relu_6)
        /*0008*/ 	.word	0x00000013


	//----- nvinfo : EIATTR_MIN_STACK_SIZE
	.align		4
.L_3:
        /*000c*/ 	.byte	0x04, 0x12
        /*000e*/ 	.short	(.L_5 - .L_4)
	.align		4
.L_4:
        /*0010*/ 	.word	index@(triton_poi_fused__native_batch_norm_legit_no_training_constant_pad_nd_relu_6)
        /*0014*/ 	.word	0x00000000


	//----- nvinfo : EIATTR_FRAME_SIZE
	.align		4
.L_5:
        /*0018*/ 	.byte	0x04, 0x11
        /*001a*/ 	.short	(.L_7 - .L_6)
	.align		4
.L_6:
        /*001c*/ 	.word	index@(triton_poi_fused__native_batch_norm_legit_no_training_constant_pad_nd_relu_6)
        /*0020*/ 	.word	0x00000000


	//----- nvinfo : EIATTR_MIN_STACK_SIZE
	.align		4
.L_7:
        /*0024*/ 	.byte	0x04, 0x12
        /*0026*/ 	.short	(.L_9 - .L_8)
	.align		4
.L_8:
        /*0028*/ 	.word	index@(triton_poi_fused__native_batch_norm_legit_no_training_constant_pad_nd_relu_6)
        /*002c*/ 	.word	0x00000000
.L_9:


//--------------------- .nv.info.triton_poi_fused__native_batch_norm_legit_no_training_constant_pad_nd_relu_6 --------------------------
	.section	.nv.info.triton_poi_fused__native_batch_norm_legit_no_training_constant_pad_nd_relu_6,"",@"SHT_CUDA_INFO"
	.sectionflags	@""
	.align	4


	//----- nvinfo : EIATTR_CUDA_API_VERSION
	.align		4
        /*0000*/ 	.byte	0x04, 0x37
        /*0002*/ 	.short	(.L_11 - .L_10)
.L_10:
        /*0004*/ 	.word	0x0000007c


	//----- nvinfo : EIATTR_KPARAM_INFO
	.align		4
.L_11:
        /*0008*/ 	.byte	0x04, 0x17
        /*000a*/ 	.short	(.L_13 - .L_12)
.L_12:
        /*000c*/ 	.word	0x00000000
        /*0010*/ 	.short	0x0006
        /*0012*/ 	.short	0x0030
        /*0014*/ 	.byte	0x00, 0xf0, 0x11, 0x00


	//----- nvinfo : EIATTR_KPARAM_INFO
	.align		4
.L_13:
        /*0018*/ 	.byte	0x04, 0x17
        /*001a*/ 	.short	(.L_15 - .L_14)
.L_14:
        /*001c*/ 	.word	0x00000000
        /*0020*/ 	.short	0x0005
        /*0022*/ 	.short	0x0028
        /*0024*/ 	.byte	0x00, 0xf4, 0x21, 0x00


	//----- nvinfo : EIATTR_KPARAM_INFO
	.align		4
.L_15:
        /*0028*/ 	.byte	0x04, 0x17
        /*002a*/ 	.short	(.L_17 - .L_16)
.L_16:
        /*002c*/ 	.word	0x00000000
        /*0030*/ 	.short	0x0004
        /*0032*/ 	.short	0x0020
        /*0034*/ 	.byte	0x00, 0xf4, 0x21, 0x00


	//----- nvinfo : EIATTR_KPARAM_INFO
	.align		4
.L_17:
        /*0038*/ 	.byte	0x04, 0x17
        /*003a*/ 	.short	(.L_19 - .L_18)
.L_18:
        /*003c*/ 	.word	0x00000000
        /*0040*/ 	.short	0x0003
        /*0042*/ 	.short	0x0018
        /*0044*/ 	.byte	0x00, 0xf4, 0x21, 0x00


	//----- nvinfo : EIATTR_KPARAM_INFO
	.align		4
.L_19:
        /*0048*/ 	.byte	0x04, 0x17
        /*004a*/ 	.short	(.L_21 - .L_20)
.L_20:
        /*004c*/ 	.word	0x00000000
        /*0050*/ 	.short	0x0002
        /*0052*/ 	.short	0x0010
        /*0054*/ 	.byte	0x00, 0xf4, 0x21, 0x00


	//----- nvinfo : EIATTR_KPARAM_INFO
	.align		4
.L_21:
        /*0058*/ 	.byte	0x04, 0x17
        /*005a*/ 	.short	(.L_23 - .L_22)
.L_22:
        /*005c*/ 	.word	0x00000000
        /*0060*/ 	.short	0x0001
        /*0062*/ 	.short	0x0008
        /*0064*/ 	.byte	0x00, 0xf4, 0x21, 0x00


	//----- nvinfo : EIATTR_KPARAM_INFO
	.align		4
.L_23:
        /*0068*/ 	.byte	0x04, 0x17
        /*006a*/ 	.short	(.L_25 - .L_24)
.L_24:
        /*006c*/ 	.word	0x00000000
        /*0070*/ 	.short	0x0000
        /*0072*/ 	.short	0x0000
        /*0074*/ 	.byte	0x00, 0xf4, 0x21, 0x00


	//----- nvinfo : EIATTR_SPARSE_MMA_MASK
	.align		4
.L_25:
        /*0078*/ 	.byte	0x03, 0x50
        /*007a*/ 	.short	0x0000


	//----- nvinfo : EIATTR_MAXREG_COUNT
	.align		4
        /*007c*/ 	.byte	0x03, 0x1b
        /*007e*/ 	.short	0x00ff


	//----- nvinfo : EIATTR_EXIT_INSTR_OFFSETS
	.align		4
        /*0080*/ 	.byte	0x04, 0x1c
        /*0082*/ 	.short	(.L_27 - .L_26)


	//   ....[0]....
.L_26:
        /*0084*/ 	.word	0x000004b0


	//----- nvinfo : EIATTR_REQNTID
	.align		4
.L_27:
        /*0088*/ 	.byte	0x04, 0x10
        /*008a*/ 	.short	(.L_29 - .L_28)
.L_28:
        /*008c*/ 	.word	0x00000080
        /*0090*/ 	.word	0x00000001
        /*0094*/ 	.word	0x00000001


	//----- nvinfo : EIATTR_CBANK_PARAM_SIZE
	.align		4
.L_29:
        /*0098*/ 	.byte	0x03, 0x19
        /*009a*/ 	.short	0x0034


	//----- nvinfo : EIATTR_PARAM_CBANK
	.align		4
        /*009c*/ 	.byte	0x04, 0x0a
        /*009e*/ 	.short	(.L_31 - .L_30)
	.align		4
.L_30:
        /*00a0*/ 	.word	index@(.nv.constant0.triton_poi_fused__native_batch_norm_legit_no_training_constant_pad_nd_relu_6)
        /*00a4*/ 	.short	0x0210
        /*00a6*/ 	.short	0x0034


	//----- nvinfo : EIATTR_SW_WAR
	.align		4
.L_31:
        /*00a8*/ 	.byte	0x04, 0x36
        /*00aa*/ 	.short	(.L_33 - .L_32)
.L_32:
        /*00ac*/ 	.word	0x00000008
.L_33:


//--------------------- .nv.callgraph             --------------------------
	.section	.nv.callgraph,"",@"SHT_CUDA_CALLGRAPH"
	.align	4
	.sectionentsize	8
	.align		4
        /*0000*/ 	.word	0x00000000
	.align		4
        /*0004*/ 	.word	0xffffffff
	.align		4
        /*0008*/ 	.word	0x00000000
	.align		4
        /*000c*/ 	.word	0xfffffffe
	.align		4
        /*0010*/ 	.word	0x00000000
	.align		4
        /*0014*/ 	.word	0xfffffffd
	.align		4
        /*0018*/ 	.word	0x00000000
	.align		4
        /*001c*/ 	.word	0xfffffffc


//--------------------- .nv.constant4             --------------------------
	.section	.nv.constant4,"a",@progbits
	.align	8
	.align		8
.nv.constant4:
        /*0000*/ 	.dword	_$_str
	.align		8
        /*0008*/ 	.dword	_$_str_$_2


//--------------------- .text.triton_poi_fused__native_batch_norm_legit_no_training_constant_pad_nd_relu_6 --------------------------
	.section	.text.triton_poi_fused__native_batch_norm_legit_no_training_constant_pad_nd_relu_6,"ax",@progbits
	.align	128
        .global         triton_poi_fused__native_batch_norm_legit_no_training_constant_pad_nd_relu_6
        .type           triton_poi_fused__native_batch_norm_legit_no_training_constant_pad_nd_relu_6,@function
        .size           triton_poi_fused__native_batch_norm_legit_no_training_constant_pad_nd_relu_6,(.L_x_1 - triton_poi_fused__native_batch_norm_legit_no_training_constant_pad_nd_relu_6)
        .other          triton_poi_fused__native_batch_norm_legit_no_training_constant_pad_nd_relu_6,@"STO_CUDA_ENTRY STV_DEFAULT"
triton_poi_fused__native_batch_norm_legit_no_training_constant_pad_nd_relu_6:
.text.triton_poi_fused__native_batch_norm_legit_no_training_constant_pad_nd_relu_6:
[----:B------:R-:W-:Y:S01]  /*0000*/  LDC R1, c[0x0][0x28] ;  /* 0x00000a00ff017b82 */ /* 0x000fe20000000800 */
[----:B------:R-:W1:Y:S01]  /*0010*/  S2R R0, SR_TID.X ;  /* 0x0000000000007919 */ /* 0x000e620000002100 */
[----:B------:R-:W-:Y:S01]  /*0020*/  ULDC.64 UR4, c[0x0][0x208] ;  /* 0x0000820000047ab9 */ /* 0x000fe20000000a00 */
[----:B------:R-:W-:Y:S01]  /*0030*/  ULDC.64 UR6, c[0x0][0x210] ;  /* 0x0000840000067ab9 */ /* 0x000fe20000000a00 */
[----:B------:R-:W2:Y:S01]  /*0040*/  S2R R3, SR_CTAID.X ;  /* 0x0000000000037919 */ /* 0x000ea20000002500 */
[----:B-1----:R-:W-:Y:S02]  /*0050*/  LOP3.LUT R0, R0, 0x7f, RZ, 0xc0, !PT ;  /* 0x0000007f00007812 */ /* 0x002fe400078ec0ff */
[----:B--2---:R-:W-:-:S03]  /*0060*/  SHF.R.S32.HI R5, RZ, 0x18, R3 ;  /* 0x00000018ff057819 */ /* 0x004fc60000011403 */
[----:B------:R-:W-:Y:S02]  /*0070*/  IMAD R0, R3, 0x80, R0 ;  /* 0x0000008003007824 */ /* 0x000fe400078e0200 */
[----:B------:R-:W1:Y:S01]  /*0080*/  LDC.64 R2, c[0x0][0x220] ;  /* 0x00008800ff027b82 */ /* 0x000e620000000a00 */
[----:B------:R-:W-:-:S04]  /*0090*/  SGXT R5, R5, 0x1 ;  /* 0x000000010505781a */ /* 0x000fc80000000200 */
[CC--:B------:R-:W-:Y:S02]  /*00a0*/  LEA.HI R4, R5.reuse, R0.reuse, RZ, 0x3 ;  /* 0x0000000005047211 */ /* 0x0c0fe400078f18ff */
[----:B------:R-:W-:Y:S02]  /*00b0*/  LEA.HI R5, R5, R0, RZ, 0x6 ;  /* 0x0000000005057211 */ /* 0x000fe400078f30ff */
[----:B------:R-:W-:Y:S02]  /*00c0*/  SHF.R.S32.HI R6, RZ, 0x3, R4 ;  /* 0x00000003ff067819 */ /* 0x000fe40000011404 */
[----:B------:R-:W-:Y:S02]  /*00d0*/  LOP3.LUT R9, R4, 0xfffffff8, RZ, 0xc0, !PT ;  /* 0xfffffff804097812 */ /* 0x000fe400078ec0ff */
[----:B------:R-:W-:Y:S02]  /*00e0*/  LEA.HI R7, R6, R6, RZ, 0x3 ;  /* 0x0000000606077211 */ /* 0x000fe400078f18ff */
[----:B------:R-:W-:Y:S01]  /*00f0*/  SHF.R.S32.HI R12, RZ, 0x6, R5 ;  /* 0x00000006ff0c7819 */ /* 0x000fe20000011405 */
[----:B------:R-:W-:Y:S01]  /*0100*/  IMAD.IADD R14, R0, 0x1, -R9 ;  /* 0x00000001000e7824 */ /* 0x000fe200078e0a09 */
[----:B------:R-:W-:Y:S01]  /*0110*/  LOP3.LUT R7, R7, 0xfffffff8, RZ, 0xc0, !PT ;  /* 0xfffffff807077812 */ /* 0x000fe200078ec0ff */
[----:B------:R-:W2:Y:S01]  /*0120*/  LDC.64 R8, c[0x0][0x218] ;  /* 0x00008600ff087b82 */ /* 0x000ea20000000a00 */
[----:B------:R-:W-:Y:S01]  /*0130*/  LEA.HI R4, R12, R12, RZ, 0x5 ;  /* 0x0000000c0c047211 */ /* 0x000fe200078f28ff */
[----:B------:R-:W-:-:S02]  /*0140*/  VIADD R5, R14, 0xfffffffe ;  /* 0xfffffffe0e057836 */ /* 0x000fc40000000000 */
[----:B------:R-:W-:Y:S01]  /*0150*/  IMAD.IADD R13, R6, 0x1, -R7 ;  /* 0x00000001060d7824 */ /* 0x000fe200078e0a07 */
[----:B------:R-:W-:-:S03]  /*0160*/  LOP3.LUT R7, R4, 0xffffffe0, RZ, 0xc0, !PT ;  /* 0xffffffe004077812 */ /* 0x000fc600078ec0ff */
[----:B------:R-:W-:Y:S02]  /*0170*/  VIADD R6, R13, 0xfffffffe ;  /* 0xfffffffe0d067836 */ /* 0x000fe40000000000 */
[----:B------:R-:W-:-:S03]  /*0180*/  IMAD.IADD R7, R12, 0x1, -R7 ;  /* 0x000000010c077824 */ /* 0x000fc600078e0a07 */
[----:B------:R-:W-:Y:S01]  /*0190*/  LOP3.LUT R5, R6, R5, RZ, 0xfc, !PT ;  /* 0x0000000506057212 */ /* 0x000fe200078efcff */
[----:B------:R-:W-:Y:S02]  /*01a0*/  IMAD.MOV.U32 R6, RZ, RZ, RZ ;  /* 0x000000ffff067224 */ /* 0x000fe400078e00ff */
[----:B-1----:R-:W-:Y:S01]  /*01b0*/  IMAD.WIDE R10, R7, 0x4, R2 ;  /* 0x00000004070a7825 */ /* 0x002fe200078e0202 */
[----:B------:R-:W-:Y:S01]  /*01c0*/  ISETP.GE.U32.AND P0, PT, R5, 0x4, PT ;  /* 0x000000040500780c */ /* 0x000fe20003f06070 */
[----:B------:R-:W1:Y:S02]  /*01d0*/  LDC.64 R2, c[0x0][0x230] ;  /* 0x00008c00ff027b82 */ /* 0x000e640000000a00 */
[----:B------:R-:W-:Y:S02]  /*01e0*/  IMAD.SHL.U32 R12, R12, 0x10, RZ ;  /* 0x000000100c0c7824 */ /* 0x000fe400078e00ff */
[----:B------:R-:W-:-:S04]  /*01f0*/  IMAD.SHL.U32 R13, R13, 0x4, RZ ;  /* 0x000000040d0d7824 */ /* 0x000fc800078e00ff */
[----:B------:R-:W3:Y:S04]  /*0200*/  LDC.64 R4, c[0x0][0x228] ;  /* 0x00008a00ff047b82 */ /* 0x000ee80000000a00 */
[----:B------:R4:W5:Y:S01]  /*0210*/  @!P0 LDG.E.EL R6, desc[UR4][R10.64] ;  /* 0x000000040a068981 */ /* 0x000962000c2e1900 */
[----:B------:R-:W-:Y:S01]  /*0220*/  SHF.R.S32.HI R16, RZ, 0x1f, R12 ;  /* 0x0000001fff107819 */ /* 0x000fe2000001140c */
[----:B--2---:R-:W-:Y:S01]  /*0230*/  IMAD.WIDE R8, R7, 0x4, R8 ;  /* 0x0000000407087825 */ /* 0x004fe200078e0208 */
[----:B------:R-:W-:Y:S02]  /*0240*/  IADD3 R12, P1, P2, R13, R14, R12 ;  /* 0x0000000e0d0c7210 */ /* 0x000fe40007a3e00c */
[----:B------:R-:W-:Y:S02]  /*0250*/  SHF.R.S32.HI R14, RZ, 0x1f, R14 ;  /* 0x0000001fff0e7819 */ /* 0x000fe4000001140e */
[----:B------:R-:W-:-:S04]  /*0260*/  SHF.R.S32.HI R13, RZ, 0x1f, R13 ;  /* 0x0000001fff0d7819 */ /* 0x000fc8000001140d */
[----:B----4-:R-:W-:Y:S02]  /*0270*/  IADD3.X R11, R13, R14, R16, P1, P2 ;  /* 0x0000000e0d0b7210 */ /* 0x010fe40000fe4410 */
[----:B------:R-:W-:-:S04]  /*0280*/  LEA R10, P1, R12, UR6, 0x2 ;  /* 0x000000060c0a7c11 */ /* 0x000fc8000f8210ff */
[----:B------:R-:W-:Y:S02]  /*0290*/  LEA.HI.X R11, R12, UR7, R11, 0x2, P1 ;  /* 0x000000070c0b7c11 */ /* 0x000fe400088f140b */
[----:B------:R-:W-:Y:S02]  /*02a0*/  CS2R R12, SRZ ;  /* 0x00000000000c7805 */ /* 0x000fe4000001ff00 */
[----:B------:R-:W-:Y:S01]  /*02b0*/  CS2R R14, SRZ ;  /* 0x00000000000e7805 */ /* 0x000fe2000001ff00 */
[----:B---3--:R-:W-:-:S03]  /*02c0*/  IMAD.WIDE R4, R7, 0x4, R4 ;  /* 0x0000000407047825 */ /* 0x008fc600078e0204 */
[----:B------:R2:W3:Y:S01]  /*02d0*/  @!P0 LDG.E.EL R13, desc[UR4][R8.64] ;  /* 0x00000004080d8981 */ /* 0x0004e2000c2e1900 */
[----:B-1----:R-:W-:-:S03]  /*02e0*/  IMAD.WIDE R2, R7, 0x4, R2 ;  /* 0x0000000407027825 */ /* 0x002fc600078e0202 */
[----:B------:R-:W4:Y:S04]  /*02f0*/  @!P0 LDG.E R12, desc[UR4][R10.64+-0x28] ;  /* 0xffffd8040a0c8981 */ /* 0x000f28000c1e1900 */
[----:B------:R-:W4:Y:S04]  /*0300*/  @!P0 LDG.E.EL R14, desc[UR4][R4.64] ;  /* 0x00000004040e8981 */ /* 0x000f28000c2e1900 */
[----:B------:R1:W4:Y:S01]  /*0310*/  @!P0 LDG.E.EL R15, desc[UR4][R2.64] ;  /* 0x00000004020f8981 */ /* 0x000322000c2e1900 */
[----:B--2---:R-:W-:Y:S01]  /*0320*/  IMAD.MOV.U32 R8, RZ, RZ, 0x3e800000 ;  /* 0x3e800000ff087424 */ /* 0x004fe200078e00ff */
[----:B-1----:R-:W1:Y:S02]  /*0330*/  LDC.64 R2, c[0x0][0x238] ;  /* 0x00008e00ff027b82 */ /* 0x002e640000000a00 */
[----:B-1----:R-:W-:Y:S01]  /*0340*/  IMAD.WIDE R2, R0, 0x4, R2 ;  /* 0x0000000400027825 */ /* 0x002fe200078e0202 */
[----:B-----5:R-:W-:-:S05]  /*0350*/  SEL R6, R6, RZ, !P0 ;  /* 0x000000ff06067207 */ /* 0x020fca0004000000 */
[----:B------:R-:W-:-:S04]  /*0360*/  FADD R6, R6, 9.9999997473787516356e-06 ;  /* 0x3727c5ac06067421 */ /* 0x000fc80000000000 */
[----:B------:R-:W1:Y:S02]  /*0370*/  MUFU.SQRT R7, R6 ;  /* 0x0000000600077308 */ /* 0x000e640000002000 */
[C---:B-1----:R-:W-:Y:S02]  /*0380*/  FSETP.GT.AND P1, PT, R7.reuse, 8.50705917302346158658e+37, PT ;  /* 0x7e8000000700780b */ /* 0x042fe40003f24000 */
[----:B------:R-:W-:Y:S02]  /*0390*/  FSETP.GEU.AND P2, PT, R7, 1.175494350822287508e-38, PT ;  /* 0x008000000700780b */ /* 0x000fe40003f4e000 */
[----:B------:R-:W-:Y:S02]  /*03a0*/  FSEL R8, R8, 1, P1 ;  /* 0x3f80000008087808 */ /* 0x000fe40000800000 */
[----:B---3--:R-:W-:Y:S02]  /*03b0*/  SEL R13, R13, RZ, !P0 ;  /* 0x000000ff0d0d7207 */ /* 0x008fe40004000000 */
[----:B----4-:R-:W-:-:S02]  /*03c0*/  SEL R4, R12, RZ, !P0 ;  /* 0x000000ff0c047207 */ /* 0x010fc40004000000 */
[----:B------:R-:W-:Y:S02]  /*03d0*/  SEL R14, R14, RZ, !P0 ;  /* 0x000000ff0e0e7207 */ /* 0x000fe40004000000 */
[----:B------:R-:W-:Y:S01]  /*03e0*/  SEL R15, R15, RZ, !P0 ;  /* 0x000000ff0f0f7207 */ /* 0x000fe20004000000 */
[----:B------:R-:W-:Y:S01]  /*03f0*/  @P1 FMUL R7, R7, 0.25 ;  /* 0x3e80000007071820 */ /* 0x000fe20000400000 */
[----:B------:R-:W-:Y:S01]  /*0400*/  FADD R4, R4, -R13 ;  /* 0x8000000d04047221 */ /* 0x000fe20000000000 */
[----:B------:R-:W-:Y:S02]  /*0410*/  @!P2 FMUL R8, R8, 16777216 ;  /* 0x4b8000000808a820 */ /* 0x000fe40000400000 */
[----:B------:R-:W-:-:S06]  /*0420*/  @!P2 FMUL R7, R7, 16777216 ;  /* 0x4b8000000707a820 */ /* 0x000fcc0000400000 */
[----:B------:R-:W1:Y:S02]  /*0430*/  MUFU.RCP R7, R7 ;  /* 0x0000000700077308 */ /* 0x000e640000001000 */
[----:B-1----:R-:W-:-:S04]  /*0440*/  FMUL R5, R7, R8 ;  /* 0x0000000807057220 */ /* 0x002fc80000400000 */
[----:B------:R-:W-:-:S04]  /*0450*/  FMUL R4, R4, R5 ;  /* 0x0000000504047220 */ /* 0x000fc80000400000 */
[----:B------:R-:W-:-:S05]  /*0460*/  FFMA R15, R4, R14, R15 ;  /* 0x0000000e040f7223 */ /* 0x000fca000000000f */
[----:B------:R-:W-:-:S04]  /*0470*/  FSETP.GEU.AND P1, PT, R15, RZ, PT ;  /* 0x000000ff0f00720b */ /* 0x000fc80003f2e000 */
[----:B------:R-:W-:-:S04]  /*0480*/  FSEL R15, R15, RZ, P1 ;  /* 0x000000ff0f0f7208 */ /* 0x000fc80000800000 */
[----:B------:R-:W-:-:S05]  /*0490*/  SEL R15, R15, RZ, !P0 ;  /* 0x000000ff0f0f7207 */ /* 0x000fca0004000000 */
[----:B------:R-:W-:Y:S01]  /*04a0*/  STG.E desc[UR4][R2.64], R15 ;  /* 0x0000000f02007986 */ /* 0x000fe2000c101904 */
[----:B------:R-:W-:Y:S05]  /*04b0*/  EXIT ;  /* 0x000000000000794d */ /* 0x000fea0003800000 */
.L_x_0:
[----:B------:R-:W-:-:S00]  /*04c0*/  BRA `(.L_x_0) ;  /* 0xfffffffc00fc7947 */ /* 0x000fc0000383ffff */
[----:B------:R-:W-:-:S00]  /*04d0*/  NOP ;  /* 0x0000000000007918 */ /* 0x000fc00000000000 */
        /* <DEDUP_REMOVED lines=10> */
.L_x_1:


//--------------------- .nv.global.init           --------------------------
	.section	.nv.global.init,"aw",@progbits
.nv.global.init:
	.type		_$_str,@object
	.size		_$_str,(_$_str_$_2 - _$_str)
_$_str:
        /*0000*/ 	.byte	0x5f, 0x5f, 0x43, 0x55, 0x44, 0x41, 0x5f, 0x46, 0x54, 0x5a, 0x00
	.type		_$_str_$_2,@object
	.size		_$_str_$_2,(.L_1 - _$_str_$_2)
_$_str_$_2:
        /*000b*/ 	.byte	0x5f, 0x5f, 0x43, 0x55, 0x44, 0x41, 0x5f, 0x50, 0x52, 0x45, 0x43, 0x5f, 0x53, 0x51, 0x52, 0x54
        /*001b*/ 	.byte	0x00
.L_1:


//--------------------- .nv.constant0.triton_poi_fused__native_batch_norm_legit_no_training_constant_pad_nd_relu_6 --------------------------
	.section	.nv.constant0.triton_poi_fused__native_batch_norm_legit_no_training_constant_pad_nd_relu_6,"a",@progbits
	.sectionflags	@""
	.align	4
.nv.constant0.triton_poi_fused__native_batch_norm_legit_no_training_constant_pad_nd_relu_6:
	.zero		580
